//
// Generated by NVIDIA NVVM Compiler
//
// Compiler Build ID: CL-36424714
// Cuda compilation tools, release 13.0, V13.0.88
// Based on NVVM 20.0.0
//

.version 9.0
.target sm_100
.address_size 64

	// .globl	scalarConst

.visible .entry scalarConst(
	.param .u64 .ptr .align 1 scalarConst_param_0,
	.param .f32 scalarConst_param_1
)
{
	.reg .b32 	%f<2>;
	.reg .b64 	%rd<5>;

	ld.param.u64 	%rd1, [scalarConst_param_0];
	ld.param.f32 	%f1, [scalarConst_param_1];
	cvta.to.global.u64 	%rd2, %rd1;
	ld.global.u64 	%rd3, [%rd2+16];
	cvta.to.global.u64 	%rd4, %rd3;
	st.global.f32 	[%rd4], %f1;
	ret;

}


// ===== COMPILED SASS (sm_100) =====

	.target	sm_100

	.elftype	@"ET_EXEC"


//--------------------- .note.nv.tkinfo           --------------------------
	.section	.note.nv.tkinfo,"",@"SHT_NOTE"
	.sectionflags	@"SHF_NOTE_NV_TKINFO"
	.tkinfo
        /*0018*/ 	.word	0x00000002
        /*0030*/ 	.string	""
        /*0030*/ 	.string	"ptxas"
        /*0030*/ 	.string	"Cuda compilation tools, release 13.0, V13.0.88"
        /*0030*/ 	.string	"Build cuda_13.0.r13.0/compiler.36424714_0"
        /*0030*/ 	.string	"-arch sm_100 -m 64 "



//--------------------- .note.nv.cuinfo           --------------------------
	.section	.note.nv.cuinfo,"",@"SHT_NOTE"
	.sectionflags	@"SHF_NOTE_NV_CUINFO"
        /*0018*/ 	.short	0x0002
        /*001a*/ 	.short	0x0064
        /*001c*/ 	.short	0x0082
	.zero		2


//--------------------- .nv.info                  --------------------------
	.section	.nv.info,"",@"SHT_CUDA_INFO"
	.align	4


	//----- nvinfo : EIATTR_REGCOUNT
	.align		4
        /*0000*/ 	.byte	0x04, 0x2f
        /*0002*/ 	.short	(.L_1 - .L_0)
	.align		4
.L_0:
        /*0004*/ 	.word	index@(scalarConst)
        /*0008*/ 	.word	0x00000008


	//----- nvinfo : EIATTR_FRAME_SIZE
	.align		4
.L_1:
        /*000c*/ 	.byte	0x04, 0x11
        /*000e*/ 	.short	(.L_3 - .L_2)
	.align		4
.L_2:
        /*0010*/ 	.word	index@(scalarConst)
        /*0014*/ 	.word	0x00000000


	//----- nvinfo : EIATTR_MIN_STACK_SIZE
	.align		4
.L_3:
        /*0018*/ 	.byte	0x04, 0x12
        /*001a*/ 	.short	(.L_5 - .L_4)
	.align		4
.L_4:
        /*001c*/ 	.word	index@(scalarConst)
        /*0020*/ 	.word	0x00000000
.L_5:


//--------------------- .nv.compat                --------------------------
	.section	.nv.compat,"",@"SHT_CUDA_COMPAT_INFO"
	.align	4
        /*0000*/ 	.byte	0x02, 0x09, 0x00, 0x00, 0x02, 0x02, 0x01, 0x00, 0x02, 0x05, 0x05, 0x00, 0x03, 0x07, 0x01, 0x01
        /*0010*/ 	.byte	0x02, 0x03, 0x00, 0x00, 0x02, 0x06, 0x01, 0x00, 0x04, 0x0b, 0x08, 0x00, 0x09, 0x00, 0x00, 0x00
        /*0020*/ 	.byte	0x00, 0x00, 0x00, 0x00


//--------------------- .nv.info.scalarConst      --------------------------
	.section	.nv.info.scalarConst,"",@"SHT_CUDA_INFO"
	.sectionflags	@""
	.align	4


	//----- nvinfo : EIATTR_CUDA_API_VERSION
	.align		4
        /*0000*/ 	.byte	0x04, 0x37
        /*0002*/ 	.short	(.L_7 - .L_6)
.L_6:
        /*0004*/ 	.word	0x00000082


	//----- nvinfo : EIATTR_KPARAM_INFO
	.align		4
.L_7:
        /*0008*/ 	.byte	0x04, 0x17
        /*000a*/ 	.short	(.L_9 - .L_8)
.L_8:
        /*000c*/ 	.word	0x00000000
        /*0010*/ 	.short	0x0001
        /*0012*/ 	.short	0x0008
        /*0014*/ 	.byte	0x00, 0xf0, 0x11, 0x00


	//----- nvinfo : EIATTR_KPARAM_INFO
	.align		4
.L_9:
        /*0018*/ 	.byte	0x04, 0x17
        /*001a*/ 	.short	(.L_11 - .L_10)
.L_10:
        /*001c*/ 	.word	0x00000000
        /*0020*/ 	.short	0x0000
        /*0022*/ 	.short	0x0000
        /*0024*/ 	.byte	0x00, 0xf5, 0x21, 0x00


	//----- nvinfo : EIATTR_SPARSE_MMA_MASK
	.align		4
.L_11:
        /*0028*/ 	.byte	0x03, 0x50
        /*002a*/ 	.short	0x0000


	//----- nvinfo : EIATTR_MAXREG_COUNT
	.align		4
        /*002c*/ 	.byte	0x03, 0x1b
        /*002e*/ 	.short	0x00ff


	//----- nvinfo : EIATTR_MERCURY_ISA_VERSION
	.align		4
        /*0030*/ 	.byte	0x03, 0x5f
        /*0032*/ 	.short	0x0101


	//----- nvinfo : EIATTR_VRC_CTA_INIT_COUNT
	.align		4
        /*0034*/ 	.byte	0x02, 0x4a
	.zero		1
	.zero		1


	//----- nvinfo : EIATTR_EXIT_INSTR_OFFSETS
	.align		4
        /*0038*/ 	.byte	0x04, 0x1c
        /*003a*/ 	.short	(.L_13 - .L_12)


	//   ....[0]....
.L_12:
        /*003c*/ 	.word	0x00000060


	//----- nvinfo : EIATTR_CBANK_PARAM_SIZE
	.align		4
.L_13:
        /*0040*/ 	.byte	0x03, 0x19
        /*0042*/ 	.short	0x000c


	//----- nvinfo : EIATTR_PARAM_CBANK
	.align		4
        /*0044*/ 	.byte	0x04, 0x0a
        /*0046*/ 	.short	(.L_15 - .L_14)
	.align		4
.L_14:
        /*0048*/ 	.word	index@(.nv.constant0.scalarConst)
        /*004c*/ 	.short	0x0380
        /*004e*/ 	.short	0x000c


	//----- nvinfo : EIATTR_SW_WAR
	.align		4
.L_15:
        /*0050*/ 	.byte	0x04, 0x36
        /*0052*/ 	.short	(.L_17 - .L_16)
.L_16:
        /*0054*/ 	.word	0x00000008
.L_17:


//--------------------- .nv.callgraph             --------------------------
	.section	.nv.callgraph,"",@"SHT_CUDA_CALLGRAPH"
	.align	4
	.sectionentsize	8
	.align		4
        /*0000*/ 	.word	0x00000000
	.align		4
        /*0004*/ 	.word	0xffffffff
	.align		4
        /*0008*/ 	.word	0x00000000
	.align		4
        /*000c*/ 	.word	0xfffffffe
	.align		4
        /*0010*/ 	.word	0x00000000
	.align		4
        /*0014*/ 	.word	0xfffffffd
	.align		4
        /*0018*/ 	.word	0x00000000
	.align		4
        /*001c*/ 	.word	0xfffffffc


//--------------------- .text.scalarConst         --------------------------
	.section	.text.scalarConst,"ax",@progbits
	.align	128
        .global         scalarConst
        .type           scalarConst,@function
        .size           scalarConst,(.L_x_1 - scalarConst)
        .other          scalarConst,@"STO_CUDA_ENTRY STV_DEFAULT"
scalarConst:
.text.scalarConst:
[----:B------:R-:W-:Y:S08]  /*0000*/  LDC R1, c[0x0][0x37c] ;  /* 0x0000df00ff017b82 */ /* 0x000ff00000000800 */
[----:B------:R-:W0:Y:S01]  /*0010*/  LDC.64 R2, c[0x0][0x380] ;  /* 0x0000e000ff027b82 */ /* 0x000e220000000a00 */
[----:B------:R-:W0:Y:S07]  /*0020*/  LDCU.64 UR4, c[0x0][0x358] ;  /* 0x00006b00ff0477ac */ /* 0x000e2e0008000a00 */
[----:B------:R-:W1:Y:S01]  /*0030*/  LDC R5, c[0x0][0x388] ;  /* 0x0000e200ff057b82 */ /* 0x000e620000000800 */
[----:B0-----:R-:W1:Y:S04]  /*0040*/  LDG.E.64 R2, desc[UR4][R2.64+0x10] ;  /* 0x0000100402027981 */ /* 0x001e68000c1e1b00 */
[----:B-1----:R-:W-:Y:S01]  /*0050*/  STG.E desc[UR4][R2.64], R5 ;  /* 0x0000000502007986 */ /* 0x002fe2000c101904 */
[----:B------:R-:W-:Y:S05]  /*0060*/  EXIT ;  /* 0x000000000000794d */ /* 0x000fea0003800000 */
.L_x_0:
[----:B------:R-:W-:-:S00]  /*0070*/  BRA `(.L_x_0) ;  /* 0xfffffffc00fc7947 */ /* 0x000fc0000383ffff */
[----:B------:R-:W-:-:S00]  /*0080*/  NOP ;  /* 0x0000000000007918 */ /* 0x000fc00000000000 */
[----:B------:R-:W-:-:S00]  /*0090*/  NOP ;  /* 0x0000000000007918 */ /* 0x000fc00000000000 */
[----:B------:R-:W-:-:S00]  /*00a0*/  NOP ;  /* 0x0000000000007918 */ /* 0x000fc00000000000 */
[----:B------:R-:W-:-:S00]  /*00b0*/  NOP ;  /* 0x0000000000007918 */ /* 0x000fc00000000000 */
[----:B------:R-:W-:-:S00]  /*00c0*/  NOP ;  /* 0x0000000000007918 */ /* 0x000fc00000000000 */
[----:B------:R-:W-:-:S00]  /*00d0*/  NOP ;  /* 0x0000000000007918 */ /* 0x000fc00000000000 */
[----:B------:R-:W-:-:S00]  /*00e0*/  NOP ;  /* 0x0000000000007918 */ /* 0x000fc00000000000 */
[----:B------:R-:W-:-:S00]  /*00f0*/  NOP ;  /* 0x0000000000007918 */ /* 0x000fc00000000000 */
.L_x_1:


//--------------------- .nv.shared.reserved.0     --------------------------
	.section	.nv.shared.reserved.0,"aw",@nobits
	.weak		__nv_reservedSMEM_offset_0_alias
	.size		__nv_reservedSMEM_offset_0_alias, 0, 64
	.other		__nv_reservedSMEM_offset_0_alias,@"STO_CUDA_RESERVED_SHARED STV_DEFAULT"
__nv_reservedSMEM_offset_0_alias:
	.zero		0
	.zero		64


//--------------------- .nv.constant0.scalarConst --------------------------
	.section	.nv.constant0.scalarConst,"a",@progbits
	.sectionflags	@""
	.align	4
.nv.constant0.scalarConst:
	.zero		908


//--------------------- SYMBOLS --------------------------

	.type		.nv.reservedSmem.offset0,@object
	.size		.nv.reservedSmem.offset0,0x4
